//
// Generated by NVIDIA NVVM Compiler
//
// Compiler Build ID: CL-36424714
// Cuda compilation tools, release 13.0, V13.0.88
// Based on NVVM 20.0.0
//

.version 9.0
.target sm_100
.address_size 64

	// .globl	_Z19mat_mat_cuda_kerneliiiiiiPdS_S_

.visible .entry _Z19mat_mat_cuda_kerneliiiiiiPdS_S_(
	.param .u32 _Z19mat_mat_cuda_kerneliiiiiiPdS_S__param_0,
	.param .u32 _Z19mat_mat_cuda_kerneliiiiiiPdS_S__param_1,
	.param .u32 _Z19mat_mat_cuda_kerneliiiiiiPdS_S__param_2,
	.param .u32 _Z19mat_mat_cuda_kerneliiiiiiPdS_S__param_3,
	.param .u32 _Z19mat_mat_cuda_kerneliiiiiiPdS_S__param_4,
	.param .u32 _Z19mat_mat_cuda_kerneliiiiiiPdS_S__param_5,
	.param .u64 .ptr .align 1 _Z19mat_mat_cuda_kerneliiiiiiPdS_S__param_6,
	.param .u64 .ptr .align 1 _Z19mat_mat_cuda_kerneliiiiiiPdS_S__param_7,
	.param .u64 .ptr .align 1 _Z19mat_mat_cuda_kerneliiiiiiPdS_S__param_8
)
{
	.reg .pred 	%p<13>;
	.reg .b32 	%r<74>;
	.reg .b64 	%rd<91>;
	.reg .b64 	%fd<68>;

	ld.param.u32 	%r41, [_Z19mat_mat_cuda_kerneliiiiiiPdS_S__param_0];
	ld.param.u32 	%r37, [_Z19mat_mat_cuda_kerneliiiiiiPdS_S__param_1];
	ld.param.u32 	%r42, [_Z19mat_mat_cuda_kerneliiiiiiPdS_S__param_2];
	ld.param.u32 	%r38, [_Z19mat_mat_cuda_kerneliiiiiiPdS_S__param_3];
	ld.param.u32 	%r39, [_Z19mat_mat_cuda_kerneliiiiiiPdS_S__param_4];
	ld.param.u64 	%rd9, [_Z19mat_mat_cuda_kerneliiiiiiPdS_S__param_6];
	ld.param.u64 	%rd10, [_Z19mat_mat_cuda_kerneliiiiiiPdS_S__param_7];
	cvta.to.global.u64 	%rd1, %rd10;
	cvta.to.global.u64 	%rd2, %rd9;
	mov.u32 	%r43, %ctaid.y;
	mov.u32 	%r44, %ntid.y;
	mov.u32 	%r45, %tid.y;
	mad.lo.s32 	%r1, %r43, %r44, %r45;
	mov.u32 	%r46, %ctaid.x;
	mov.u32 	%r47, %ntid.x;
	mov.u32 	%r48, %tid.x;
	mad.lo.s32 	%r2, %r46, %r47, %r48;
	setp.ge.s32 	%p1, %r1, %r41;
	setp.ge.s32 	%p2, %r2, %r42;
	or.pred  	%p3, %p1, %p2;
	@%p3 bra 	$L__BB0_14;
	mul.lo.s32 	%r49, %r38, %r1;
	cvt.s64.s32 	%rd3, %r49;
	setp.lt.s32 	%p4, %r37, 1;
	mov.f64 	%fd67, 0d0000000000000000;
	@%p4 bra 	$L__BB0_13;
	and.b32  	%r3, %r37, 7;
	setp.lt.u32 	%p5, %r37, 8;
	mov.f64 	%fd67, 0d0000000000000000;
	mov.b32 	%r72, 0;
	@%p5 bra 	$L__BB0_5;
	and.b32  	%r72, %r37, 2147483640;
	neg.s32 	%r70, %r72;
	shl.b32 	%r6, %r39, 3;
	shl.b32 	%r68, %r39, 1;
	mul.lo.s32 	%r67, %r39, 3;
	shl.b32 	%r66, %r39, 2;
	mul.lo.s32 	%r65, %r39, 5;
	mul.lo.s32 	%r64, %r39, 6;
	mul.lo.s32 	%r63, %r39, 7;
	shl.b64 	%rd11, %rd3, 3;
	add.s64 	%rd12, %rd11, %rd2;
	add.s64 	%rd90, %rd12, 32;
	mov.f64 	%fd67, 0d0000000000000000;
	mov.b32 	%r62, 0;
	cvt.s64.s32 	%rd14, %r2;
	mov.u32 	%r69, %r39;
$L__BB0_4:
	.pragma "nounroll";
	ld.global.f64 	%fd17, [%rd90+-32];
	cvt.s64.s32 	%rd13, %r62;
	add.s64 	%rd15, %rd13, %rd14;
	shl.b64 	%rd16, %rd15, 3;
	add.s64 	%rd17, %rd1, %rd16;
	ld.global.f64 	%fd18, [%rd17];
	fma.rn.f64 	%fd19, %fd17, %fd18, %fd67;
	ld.global.f64 	%fd20, [%rd90+-24];
	cvt.s64.s32 	%rd18, %r69;
	add.s64 	%rd19, %rd18, %rd14;
	shl.b64 	%rd20, %rd19, 3;
	add.s64 	%rd21, %rd1, %rd20;
	ld.global.f64 	%fd21, [%rd21];
	fma.rn.f64 	%fd22, %fd20, %fd21, %fd19;
	ld.global.f64 	%fd23, [%rd90+-16];
	cvt.s64.s32 	%rd22, %r68;
	add.s64 	%rd23, %rd22, %rd14;
	shl.b64 	%rd24, %rd23, 3;
	add.s64 	%rd25, %rd1, %rd24;
	ld.global.f64 	%fd24, [%rd25];
	fma.rn.f64 	%fd25, %fd23, %fd24, %fd22;
	ld.global.f64 	%fd26, [%rd90+-8];
	cvt.s64.s32 	%rd26, %r67;
	add.s64 	%rd27, %rd26, %rd14;
	shl.b64 	%rd28, %rd27, 3;
	add.s64 	%rd29, %rd1, %rd28;
	ld.global.f64 	%fd27, [%rd29];
	fma.rn.f64 	%fd28, %fd26, %fd27, %fd25;
	ld.global.f64 	%fd29, [%rd90];
	cvt.s64.s32 	%rd30, %r66;
	add.s64 	%rd31, %rd30, %rd14;
	shl.b64 	%rd32, %rd31, 3;
	add.s64 	%rd33, %rd1, %rd32;
	ld.global.f64 	%fd30, [%rd33];
	fma.rn.f64 	%fd31, %fd29, %fd30, %fd28;
	ld.global.f64 	%fd32, [%rd90+8];
	cvt.s64.s32 	%rd34, %r65;
	add.s64 	%rd35, %rd34, %rd14;
	shl.b64 	%rd36, %rd35, 3;
	add.s64 	%rd37, %rd1, %rd36;
	ld.global.f64 	%fd33, [%rd37];
	fma.rn.f64 	%fd34, %fd32, %fd33, %fd31;
	ld.global.f64 	%fd35, [%rd90+16];
	cvt.s64.s32 	%rd38, %r64;
	add.s64 	%rd39, %rd38, %rd14;
	shl.b64 	%rd40, %rd39, 3;
	add.s64 	%rd41, %rd1, %rd40;
	ld.global.f64 	%fd36, [%rd41];
	fma.rn.f64 	%fd37, %fd35, %fd36, %fd34;
	ld.global.f64 	%fd38, [%rd90+24];
	cvt.s64.s32 	%rd42, %r63;
	add.s64 	%rd43, %rd42, %rd14;
	shl.b64 	%rd44, %rd43, 3;
	add.s64 	%rd45, %rd1, %rd44;
	ld.global.f64 	%fd39, [%rd45];
	fma.rn.f64 	%fd67, %fd38, %fd39, %fd37;
	add.s32 	%r70, %r70, 8;
	add.s32 	%r69, %r69, %r6;
	add.s32 	%r68, %r68, %r6;
	add.s32 	%r67, %r67, %r6;
	add.s32 	%r66, %r66, %r6;
	add.s32 	%r65, %r65, %r6;
	add.s32 	%r64, %r64, %r6;
	add.s32 	%r63, %r63, %r6;
	add.s32 	%r62, %r62, %r6;
	add.s64 	%rd90, %rd90, 64;
	setp.ne.s32 	%p6, %r70, 0;
	@%p6 bra 	$L__BB0_4;
$L__BB0_5:
	setp.eq.s32 	%p7, %r3, 0;
	@%p7 bra 	$L__BB0_13;
	cvt.s64.s32 	%rd7, %r2;
	and.b32  	%r32, %r37, 3;
	setp.lt.u32 	%p8, %r3, 4;
	@%p8 bra 	$L__BB0_8;
	cvt.u64.u32 	%rd46, %r72;
	add.s64 	%rd47, %rd46, %rd3;
	shl.b64 	%rd48, %rd47, 3;
	add.s64 	%rd49, %rd2, %rd48;
	ld.global.f64 	%fd41, [%rd49];
	mul.lo.s32 	%r52, %r72, %r39;
	cvt.s64.s32 	%rd50, %r52;
	add.s64 	%rd51, %rd50, %rd7;
	shl.b64 	%rd52, %rd51, 3;
	add.s64 	%rd53, %rd1, %rd52;
	ld.global.f64 	%fd42, [%rd53];
	fma.rn.f64 	%fd43, %fd41, %fd42, %fd67;
	ld.global.f64 	%fd44, [%rd49+8];
	add.s32 	%r53, %r52, %r39;
	cvt.s64.s32 	%rd54, %r53;
	add.s64 	%rd55, %rd54, %rd7;
	shl.b64 	%rd56, %rd55, 3;
	add.s64 	%rd57, %rd1, %rd56;
	ld.global.f64 	%fd45, [%rd57];
	fma.rn.f64 	%fd46, %fd44, %fd45, %fd43;
	ld.global.f64 	%fd47, [%rd49+16];
	add.s32 	%r54, %r53, %r39;
	cvt.s64.s32 	%rd58, %r54;
	add.s64 	%rd59, %rd58, %rd7;
	shl.b64 	%rd60, %rd59, 3;
	add.s64 	%rd61, %rd1, %rd60;
	ld.global.f64 	%fd48, [%rd61];
	fma.rn.f64 	%fd49, %fd47, %fd48, %fd46;
	ld.global.f64 	%fd50, [%rd49+24];
	add.s32 	%r55, %r54, %r39;
	cvt.s64.s32 	%rd62, %r55;
	add.s64 	%rd63, %rd62, %rd7;
	shl.b64 	%rd64, %rd63, 3;
	add.s64 	%rd65, %rd1, %rd64;
	ld.global.f64 	%fd51, [%rd65];
	fma.rn.f64 	%fd67, %fd50, %fd51, %fd49;
	add.s32 	%r72, %r72, 4;
$L__BB0_8:
	setp.eq.s32 	%p9, %r32, 0;
	@%p9 bra 	$L__BB0_13;
	setp.eq.s32 	%p10, %r32, 1;
	@%p10 bra 	$L__BB0_11;
	cvt.u64.u32 	%rd66, %r72;
	add.s64 	%rd67, %rd66, %rd3;
	shl.b64 	%rd68, %rd67, 3;
	add.s64 	%rd69, %rd2, %rd68;
	ld.global.f64 	%fd53, [%rd69];
	mul.lo.s32 	%r56, %r72, %r39;
	cvt.s64.s32 	%rd70, %r56;
	add.s64 	%rd71, %rd70, %rd7;
	shl.b64 	%rd72, %rd71, 3;
	add.s64 	%rd73, %rd1, %rd72;
	ld.global.f64 	%fd54, [%rd73];
	fma.rn.f64 	%fd55, %fd53, %fd54, %fd67;
	ld.global.f64 	%fd56, [%rd69+8];
	add.s32 	%r57, %r56, %r39;
	cvt.s64.s32 	%rd74, %r57;
	add.s64 	%rd75, %rd74, %rd7;
	shl.b64 	%rd76, %rd75, 3;
	add.s64 	%rd77, %rd1, %rd76;
	ld.global.f64 	%fd57, [%rd77];
	fma.rn.f64 	%fd67, %fd56, %fd57, %fd55;
	add.s32 	%r72, %r72, 2;
$L__BB0_11:
	and.b32  	%r58, %r37, 1;
	setp.eq.b32 	%p11, %r58, 1;
	not.pred 	%p12, %p11;
	@%p12 bra 	$L__BB0_13;
	cvt.u64.u32 	%rd78, %r72;
	add.s64 	%rd79, %rd78, %rd3;
	shl.b64 	%rd80, %rd79, 3;
	add.s64 	%rd81, %rd2, %rd80;
	ld.global.f64 	%fd58, [%rd81];
	mul.lo.s32 	%r59, %r72, %r39;
	cvt.s64.s32 	%rd82, %r59;
	add.s64 	%rd83, %rd82, %rd7;
	shl.b64 	%rd84, %rd83, 3;
	add.s64 	%rd85, %rd1, %rd84;
	ld.global.f64 	%fd59, [%rd85];
	fma.rn.f64 	%fd67, %fd58, %fd59, %fd67;
$L__BB0_13:
	ld.param.u64 	%rd89, [_Z19mat_mat_cuda_kerneliiiiiiPdS_S__param_8];
	ld.param.u32 	%r61, [_Z19mat_mat_cuda_kerneliiiiiiPdS_S__param_5];
	mad.lo.s32 	%r60, %r61, %r1, %r2;
	cvta.to.global.u64 	%rd86, %rd89;
	mul.wide.s32 	%rd87, %r60, 8;
	add.s64 	%rd88, %rd86, %rd87;
	st.global.f64 	[%rd88], %fd67;
$L__BB0_14:
	ret;

}


// ===== COMPILED SASS (sm_100) =====

	.target	sm_100

	.elftype	@"ET_EXEC"


//--------------------- .note.nv.tkinfo           --------------------------
	.section	.note.nv.tkinfo,"",@"SHT_NOTE"
	.sectionflags	@"SHF_NOTE_NV_TKINFO"
	.tkinfo
        /*0018*/ 	.word	0x00000002
        /*0030*/ 	.string	""
        /*0030*/ 	.string	"ptxas"
        /*0030*/ 	.string	"Cuda compilation tools, release 13.0, V13.0.88"
        /*0030*/ 	.string	"Build cuda_13.0.r13.0/compiler.36424714_0"
        /*0030*/ 	.string	"-arch sm_100 -m 64 "



//--------------------- .note.nv.cuinfo           --------------------------
	.section	.note.nv.cuinfo,"",@"SHT_NOTE"
	.sectionflags	@"SHF_NOTE_NV_CUINFO"
        /*0018*/ 	.short	0x0002
        /*001a*/ 	.short	0x0064
        /*001c*/ 	.short	0x0082
	.zero		2


//--------------------- .nv.info                  --------------------------
	.section	.nv.info,"",@"SHT_CUDA_INFO"
	.align	4


	//----- nvinfo : EIATTR_REGCOUNT
	.align		4
        /*0000*/ 	.byte	0x04, 0x2f
        /*0002*/ 	.short	(.L_1 - .L_0)
	.align		4
.L_0:
        /*0004*/ 	.word	index@(_Z19mat_mat_cuda_kerneliiiiiiPdS_S_)
        /*0008*/ 	.word	0x00000020


	//----- nvinfo : EIATTR_FRAME_SIZE
	.align		4
.L_1:
        /*000c*/ 	.byte	0x04, 0x11
        /*000e*/ 	.short	(.L_3 - .L_2)
	.align		4
.L_2:
        /*0010*/ 	.word	index@(_Z19mat_mat_cuda_kerneliiiiiiPdS_S_)
        /*0014*/ 	.word	0x00000000


	//----- nvinfo : EIATTR_MIN_STACK_SIZE
	.align		4
.L_3:
        /*0018*/ 	.byte	0x04, 0x12
        /*001a*/ 	.short	(.L_5 - .L_4)
	.align		4
.L_4:
        /*001c*/ 	.word	index@(_Z19mat_mat_cuda_kerneliiiiiiPdS_S_)
        /*0020*/ 	.word	0x00000000
.L_5:


//--------------------- .nv.compat                --------------------------
	.section	.nv.compat,"",@"SHT_CUDA_COMPAT_INFO"
	.align	4
        /*0000*/ 	.byte	0x02, 0x09, 0x00, 0x00, 0x02, 0x02, 0x01, 0x00, 0x02, 0x05, 0x05, 0x00, 0x03, 0x07, 0x01, 0x01
        /*0010*/ 	.byte	0x02, 0x03, 0x00, 0x00, 0x02, 0x06, 0x01, 0x00, 0x04, 0x0b, 0x08, 0x00, 0x01, 0x00, 0x00, 0x00
        /*0020*/ 	.byte	0x00, 0x00, 0x00, 0x00


//--------------------- .nv.info._Z19mat_mat_cuda_kerneliiiiiiPdS_S_ --------------------------
	.section	.nv.info._Z19mat_mat_cuda_kerneliiiiiiPdS_S_,"",@"SHT_CUDA_INFO"
	.sectionflags	@""
	.align	4


	//----- nvinfo : EIATTR_CUDA_API_VERSION
	.align		4
        /*0000*/ 	.byte	0x04, 0x37
        /*0002*/ 	.short	(.L_7 - .L_6)
.L_6:
        /*0004*/ 	.word	0x00000082


	//----- nvinfo : EIATTR_KPARAM_INFO
	.align		4
.L_7:
        /*0008*/ 	.byte	0x04, 0x17
        /*000a*/ 	.short	(.L_9 - .L_8)
.L_8:
        /*000c*/ 	.word	0x00000000
        /*0010*/ 	.short	0x0008
        /*0012*/ 	.short	0x0028
        /*0014*/ 	.byte	0x00, 0xf5, 0x21, 0x00


	//----- nvinfo : EIATTR_KPARAM_INFO
	.align		4
.L_9:
        /*0018*/ 	.byte	0x04, 0x17
        /*001a*/ 	.short	(.L_11 - .L_10)
.L_10:
        /*001c*/ 	.word	0x00000000
        /*0020*/ 	.short	0x0007
        /*0022*/ 	.short	0x0020
        /*0024*/ 	.byte	0x00, 0xf5, 0x21, 0x00


	//----- nvinfo : EIATTR_KPARAM_INFO
	.align		4
.L_11:
        /*0028*/ 	.byte	0x04, 0x17
        /*002a*/ 	.short	(.L_13 - .L_12)
.L_12:
        /*002c*/ 	.word	0x00000000
        /*0030*/ 	.short	0x0006
        /*0032*/ 	.short	0x0018
        /*0034*/ 	.byte	0x00, 0xf5, 0x21, 0x00


	//----- nvinfo : EIATTR_KPARAM_INFO
	.align		4
.L_13:
        /*0038*/ 	.byte	0x04, 0x17
        /*003a*/ 	.short	(.L_15 - .L_14)
.L_14:
        /*003c*/ 	.word	0x00000000
        /*0040*/ 	.short	0x0005
        /*0042*/ 	.short	0x0014
        /*0044*/ 	.byte	0x00, 0xf0, 0x11, 0x00


	//----- nvinfo : EIATTR_KPARAM_INFO
	.align		4
.L_15:
        /*0048*/ 	.byte	0x04, 0x17
        /*004a*/ 	.short	(.L_17 - .L_16)
.L_16:
        /*004c*/ 	.word	0x00000000
        /*0050*/ 	.short	0x0004
        /*0052*/ 	.short	0x0010
        /*0054*/ 	.byte	0x00, 0xf0, 0x11, 0x00


	//----- nvinfo : EIATTR_KPARAM_INFO
	.align		4
.L_17:
        /*0058*/ 	.byte	0x04, 0x17
        /*005a*/ 	.short	(.L_19 - .L_18)
.L_18:
        /*005c*/ 	.word	0x00000000
        /*0060*/ 	.short	0x0003
        /*0062*/ 	.short	0x000c
        /*0064*/ 	.byte	0x00, 0xf0, 0x11, 0x00


	//----- nvinfo : EIATTR_KPARAM_INFO
	.align		4
.L_19:
        /*0068*/ 	.byte	0x04, 0x17
        /*006a*/ 	.short	(.L_21 - .L_20)
.L_20:
        /*006c*/ 	.word	0x00000000
        /*0070*/ 	.short	0x0002
        /*0072*/ 	.short	0x0008
        /*0074*/ 	.byte	0x00, 0xf0, 0x11, 0x00


	//----- nvinfo : EIATTR_KPARAM_INFO
	.align		4
.L_21:
        /*0078*/ 	.byte	0x04, 0x17
        /*007a*/ 	.short	(.L_23 - .L_22)
.L_22:
        /*007c*/ 	.word	0x00000000
        /*0080*/ 	.short	0x0001
        /*0082*/ 	.short	0x0004
        /*0084*/ 	.byte	0x00, 0xf0, 0x11, 0x00


	//----- nvinfo : EIATTR_KPARAM_INFO
	.align		4
.L_23:
        /*0088*/ 	.byte	0x04, 0x17
        /*008a*/ 	.short	(.L_25 - .L_24)
.L_24:
        /*008c*/ 	.word	0x00000000
        /*0090*/ 	.short	0x0000
        /*0092*/ 	.short	0x0000
        /*0094*/ 	.byte	0x00, 0xf0, 0x11, 0x00


	//----- nvinfo : EIATTR_SPARSE_MMA_MASK
	.align		4
.L_25:
        /*0098*/ 	.byte	0x03, 0x50
        /*009a*/ 	.short	0x0000


	//----- nvinfo : EIATTR_MAXREG_COUNT
	.align		4
        /*009c*/ 	.byte	0x03, 0x1b
        /*009e*/ 	.short	0x00ff


	//----- nvinfo : EIATTR_MERCURY_ISA_VERSION
	.align		4
        /*00a0*/ 	.byte	0x03, 0x5f
        /*00a2*/ 	.short	0x0101


	//----- nvinfo : EIATTR_VRC_CTA_INIT_COUNT
	.align		4
        /*00a4*/ 	.byte	0x02, 0x4a
	.zero		1
	.zero		1


	//----- nvinfo : EIATTR_EXIT_INSTR_OFFSETS
	.align		4
        /*00a8*/ 	.byte	0x04, 0x1c
        /*00aa*/ 	.short	(.L_27 - .L_26)


	//   ....[0]....
.L_26:
        /*00ac*/ 	.word	0x000000d0


	//   ....[1]....
        /*00b0*/ 	.word	0x00000d60


	//----- nvinfo : EIATTR_CBANK_PARAM_SIZE
	.align		4
.L_27:
        /*00b4*/ 	.byte	0x03, 0x19
        /*00b6*/ 	.short	0x0030


	//----- nvinfo : EIATTR_PARAM_CBANK
	.align		4
        /*00b8*/ 	.byte	0x04, 0x0a
        /*00ba*/ 	.short	(.L_29 - .L_28)
	.align		4
.L_28:
        /*00bc*/ 	.word	index@(.nv.constant0._Z19mat_mat_cuda_kerneliiiiiiPdS_S_)
        /*00c0*/ 	.short	0x0380
        /*00c2*/ 	.short	0x0030


	//----- nvinfo : EIATTR_SW_WAR
	.align		4
.L_29:
        /*00c4*/ 	.byte	0x04, 0x36
        /*00c6*/ 	.short	(.L_31 - .L_30)
.L_30:
        /*00c8*/ 	.word	0x00000008
.L_31:


//--------------------- .nv.callgraph             --------------------------
	.section	.nv.callgraph,"",@"SHT_CUDA_CALLGRAPH"
	.align	4
	.sectionentsize	8
	.align		4
        /*0000*/ 	.word	0x00000000
	.align		4
        /*0004*/ 	.word	0xffffffff
	.align		4
        /*0008*/ 	.word	0x00000000
	.align		4
        /*000c*/ 	.word	0xfffffffe
	.align		4
        /*0010*/ 	.word	0x00000000
	.align		4
        /*0014*/ 	.word	0xfffffffd
	.align		4
        /*0018*/ 	.word	0x00000000
	.align		4
        /*001c*/ 	.word	0xfffffffc


//--------------------- .text._Z19mat_mat_cuda_kerneliiiiiiPdS_S_ --------------------------
	.section	.text._Z19mat_mat_cuda_kerneliiiiiiPdS_S_,"ax",@progbits
	.align	128
        .global         _Z19mat_mat_cuda_kerneliiiiiiPdS_S_
        .type           _Z19mat_mat_cuda_kerneliiiiiiPdS_S_,@function
        .size           _Z19mat_mat_cuda_kerneliiiiiiPdS_S_,(.L_x_6 - _Z19mat_mat_cuda_kerneliiiiiiPdS_S_)
        .other          _Z19mat_mat_cuda_kerneliiiiiiPdS_S_,@"STO_CUDA_ENTRY STV_DEFAULT"
_Z19mat_mat_cuda_kerneliiiiiiPdS_S_:
.text._Z19mat_mat_cuda_kerneliiiiiiPdS_S_:
[----:B------:R-:W-:Y:S01]  /*0000*/  LDC R1, c[0x0][0x37c] ;  /* 0x0000df00ff017b82 */ /* 0x000fe20000000800 */
[----:B------:R-:W0:Y:S07]  /*0010*/  S2R R5, SR_TID.X ;  /* 0x0000000000057919 */ /* 0x000e2e0000002100 */
[----:B------:R-:W1:Y:S01]  /*0020*/  LDC R3, c[0x0][0x364] ;  /* 0x0000d900ff037b82 */ /* 0x000e620000000800 */
[----:B------:R-:W2:Y:S01]  /*0030*/  LDCU UR6, c[0x0][0x388] ;  /* 0x00007100ff0677ac */ /* 0x000ea20008000800 */
[----:B------:R-:W1:Y:S01]  /*0040*/  S2R R2, SR_TID.Y ;  /* 0x0000000000027919 */ /* 0x000e620000002200 */
[----:B------:R-:W3:Y:S05]  /*0050*/  LDCU UR7, c[0x0][0x380] ;  /* 0x00007000ff0777ac */ /* 0x000eea0008000800 */
[----:B------:R-:W0:Y:S08]  /*0060*/  S2UR UR5, SR_CTAID.X ;  /* 0x00000000000579c3 */ /* 0x000e300000002500 */
[----:B------:R-:W0:Y:S08]  /*0070*/  LDC R0, c[0x0][0x360] ;  /* 0x0000d800ff007b82 */ /* 0x000e300000000800 */
[----:B------:R-:W1:Y:S01]  /*0080*/  S2UR UR4, SR_CTAID.Y ;  /* 0x00000000000479c3 */ /* 0x000e620000002600 */
[----:B0-----:R-:W-:-:S05]  /*0090*/  IMAD R0, R0, UR5, R5 ;  /* 0x0000000500007c24 */ /* 0x001fca000f8e0205 */
[----:B--2---:R-:W-:Y:S01]  /*00a0*/  ISETP.GE.AND P0, PT, R0, UR6, PT ;  /* 0x0000000600007c0c */ /* 0x004fe2000bf06270 */
[----:B-1----:R-:W-:-:S05]  /*00b0*/  IMAD R3, R3, UR4, R2 ;  /* 0x0000000403037c24 */ /* 0x002fca000f8e0202 */
[----:B---3--:R-:W-:-:S13]  /*00c0*/  ISETP.GE.OR P0, PT, R3, UR7, P0 ;  /* 0x0000000703007c0c */ /* 0x008fda0008706670 */
[----:B------:R-:W-:Y:S05]  /*00d0*/  @P0 EXIT ;  /* 0x000000000000094d */ /* 0x000fea0003800000 */
[----:B------:R-:W0:Y:S01]  /*00e0*/  LDCU UR5, c[0x0][0x384] ;  /* 0x00007080ff0577ac */ /* 0x000e220008000800 */
[----:B------:R-:W-:Y:S01]  /*00f0*/  CS2R R14, SRZ ;  /* 0x00000000000e7805 */ /* 0x000fe2000001ff00 */
[----:B------:R-:W1:Y:S01]  /*0100*/  LDCU.64 UR8, c[0x0][0x358] ;  /* 0x00006b00ff0877ac */ /* 0x000e620008000a00 */
[----:B0-----:R-:W-:-:S09]  /*0110*/  UISETP.GE.AND UP0, UPT, UR5, 0x1, UPT ;  /* 0x000000010500788c */ /* 0x001fd2000bf06270 */
[----:B-1----:R-:W-:Y:S05]  /*0120*/  BRA.U !UP0, `(.L_x_0) ;  /* 0x0000000908f87547 */ /* 0x002fea000b800000 */
[----:B------:R-:W0:Y:S01]  /*0130*/  LDCU UR4, c[0x0][0x38c] ;  /* 0x00007180ff0477ac */ /* 0x000e220008000800 */
[----:B------:R-:W-:Y:S01]  /*0140*/  CS2R R14, SRZ ;  /* 0x00000000000e7805 */ /* 0x000fe2000001ff00 */
[----:B------:R-:W-:Y:S02]  /*0150*/  UISETP.GE.U32.AND UP1, UPT, UR5, 0x8, UPT ;  /* 0x000000080500788c */ /* 0x000fe4000bf26070 */
[----:B------:R-:W-:-:S04]  /*0160*/  ULOP3.LUT UR6, UR5, 0x7, URZ, 0xc0, !UPT ;  /* 0x0000000705067892 */ /* 0x000fc8000f8ec0ff */
[----:B------:R-:W-:Y:S01]  /*0170*/  UISETP.NE.AND UP0, UPT, UR6, URZ, UPT ;  /* 0x000000ff0600728c */ /* 0x000fe2000bf05270 */
[----:B0-----:R-:W-:Y:S01]  /*0180*/  IMAD R2, R3, UR4, RZ ;  /* 0x0000000403027c24 */ /* 0x001fe2000f8e02ff */
[----:B------:R-:W-:-:S04]  /*0190*/  UMOV UR4, URZ ;  /* 0x000000ff00047c82 */ /* 0x000fc80008000000 */
[----:B------:R-:W-:Y:S01]  /*01a0*/  SHF.R.S32.HI R7, RZ, 0x1f, R2 ;  /* 0x0000001fff077819 */ /* 0x000fe20000011402 */
[----:B------:R-:W-:Y:S06]  /*01b0*/  BRA.U !UP1, `(.L_x_1) ;  /* 0x0000000509687547 */ /* 0x000fec000b800000 */
[----:B------:R-:W0:Y:S01]  /*01c0*/  LDCU.64 UR10, c[0x0][0x398] ;  /* 0x00007300ff0a77ac */ /* 0x000e220008000a00 */
[----:B------:R-:W1:Y:S01]  /*01d0*/  LDC R4, c[0x0][0x390] ;  /* 0x0000e400ff047b82 */ /* 0x000e620000000800 */
[----:B------:R-:W-:Y:S01]  /*01e0*/  SHF.R.S32.HI R6, RZ, 0x1f, R0 ;  /* 0x0000001fff067819 */ /* 0x000fe20000011400 */
[----:B------:R-:W-:Y:S01]  /*01f0*/  IMAD.MOV.U32 R22, RZ, RZ, RZ ;  /* 0x000000ffff167224 */ /* 0x000fe200078e00ff */
[----:B------:R-:W-:Y:S01]  /*0200*/  ULOP3.LUT UR4, UR5, 0x7ffffff8, URZ, 0xc0, !UPT ;  /* 0x7ffffff805047892 */ /* 0x000fe2000f8ec0ff */
[----:B------:R-:W-:-:S03]  /*0210*/  CS2R R14, SRZ ;  /* 0x00000000000e7805 */ /* 0x000fc6000001ff00 */
[----:B------:R-:W-:Y:S01]  /*0220*/  UIADD3 UR7, UPT, UPT, -UR4, URZ, URZ ;  /* 0x000000ff04077290 */ /* 0x000fe2000fffe1ff */
[----:B------:R-:W2:Y:S01]  /*0230*/  LDC R5, c[0x0][0x390] ;  /* 0x0000e400ff057b82 */ /* 0x000ea20000000800 */
[----:B0-----:R-:W-:-:S04]  /*0240*/  LEA R16, P0, R2, UR10, 0x3 ;  /* 0x0000000a02107c11 */ /* 0x001fc8000f8018ff */
[----:B------:R-:W-:Y:S01]  /*0250*/  LEA.HI.X R17, R2, UR11, R7, 0x3, P0 ;  /* 0x0000000b02117c11 */ /* 0x000fe200080f1c07 */
[----:B------:R-:W0:Y:S01]  /*0260*/  LDCU.64 UR10, c[0x0][0x3a0] ;  /* 0x00007400ff0a77ac */ /* 0x000e220008000a00 */
[----:B------:R-:W-:Y:S01]  /*0270*/  IADD3 R16, P0, PT, R16, 0x20, RZ ;  /* 0x0000002010107810 */ /* 0x000fe20007f1e0ff */
[C---:B-1----:R-:W-:Y:S02]  /*0280*/  IMAD.SHL.U32 R9, R4.reuse, 0x2, RZ ;  /* 0x0000000204097824 */ /* 0x042fe400078e00ff */
[C---:B------:R-:W-:Y:S02]  /*0290*/  IMAD R23, R4.reuse, 0x3, RZ ;  /* 0x0000000304177824 */ /* 0x040fe400078e02ff */
[C---:B------:R-:W-:Y:S02]  /*02a0*/  IMAD.SHL.U32 R25, R4.reuse, 0x4, RZ ;  /* 0x0000000404197824 */ /* 0x040fe400078e00ff */
[C---:B------:R-:W-:Y:S02]  /*02b0*/  IMAD R27, R4.reuse, 0x5, RZ ;  /* 0x00000005041b7824 */ /* 0x040fe400078e02ff */
[----:B------:R-:W-:-:S02]  /*02c0*/  IMAD R29, R4, 0x6, RZ ;  /* 0x00000006041d7824 */ /* 0x000fc400078e02ff */
[----:B------:R-:W-:Y:S02]  /*02d0*/  IMAD R8, R4, 0x7, RZ ;  /* 0x0000000704087824 */ /* 0x000fe400078e02ff */
[----:B0-2---:R-:W-:-:S07]  /*02e0*/  IMAD.X R17, RZ, RZ, R17, P0 ;  /* 0x000000ffff117224 */ /* 0x005fce00000e0611 */
.L_x_2:
[----:B------:R-:W-:-:S04]  /*02f0*/  IADD3 R10, P0, PT, R0, R22, RZ ;  /* 0x00000016000a7210 */ /* 0x000fc80007f1e0ff */
[----:B------:R-:W-:Y:S02]  /*0300*/  LEA.HI.X.SX32 R11, R22, R6, 0x1, P0 ;  /* 0x00000006160b7211 */ /* 0x000fe400000f0eff */
[----:B------:R-:W-:-:S04]  /*0310*/  LEA R18, P0, R10, UR10, 0x3 ;  /* 0x0000000a0a127c11 */ /* 0x000fc8000f8018ff */
[----:B------:R-:W-:Y:S01]  /*0320*/  LEA.HI.X R19, R10, UR11, R11, 0x3, P0 ;  /* 0x0000000b0a137c11 */ /* 0x000fe200080f1c0b */
[----:B------:R-:W-:Y:S01]  /*0330*/  IMAD.MOV.U32 R10, RZ, RZ, R16 ;  /* 0x000000ffff0a7224 */ /* 0x000fe200078e0010 */
[----:B------:R-:W-:Y:S01]  /*0340*/  IADD3 R16, P0, PT, R0, R5, RZ ;  /* 0x0000000500107210 */ /* 0x000fe20007f1e0ff */
[----:B------:R-:W-:-:S03]  /*0350*/  IMAD.MOV.U32 R11, RZ, RZ, R17 ;  /* 0x000000ffff0b7224 */ /* 0x000fc600078e0011 */
[----:B------:R-:W2:Y:S04]  /*0360*/  LDG.E.64 R18, desc[UR8][R18.64] ;  /* 0x0000000812127981 */ /* 0x000ea8000c1e1b00 */
[----:B------:R-:W2:Y:S01]  /*0370*/  LDG.E.64 R12, desc[UR8][R10.64+-0x20] ;  /* 0xffffe0080a0c7981 */ /* 0x000ea2000c1e1b00 */
[----:B------:R-:W-:Y:S02]  /*0380*/  LEA.HI.X.SX32 R17, R5, R6, 0x1, P0 ;  /* 0x0000000605117211 */ /* 0x000fe400000f0eff */
[----:B------:R-:W-:-:S04]  /*0390*/  LEA R20, P0, R16, UR10, 0x3 ;  /* 0x0000000a10147c11 */ /* 0x000fc8000f8018ff */
[----:B------:R-:W-:Y:S02]  /*03a0*/  LEA.HI.X R21, R16, UR11, R17, 0x3, P0 ;  /* 0x0000000b10157c11 */ /* 0x000fe400080f1c11 */
[----:B------:R-:W3:Y:S04]  /*03b0*/  LDG.E.64 R16, desc[UR8][R10.64+-0x18] ;  /* 0xffffe8080a107981 */ /* 0x000ee8000c1e1b00 */
[----:B------:R-:W3:Y:S01]  /*03c0*/  LDG.E.64 R20, desc[UR8][R20.64] ;  /* 0x0000000814147981 */ /* 0x000ee2000c1e1b00 */
[----:B--2---:R-:W-:Y:S01]  /*03d0*/  DFMA R18, R12, R18, R14 ;  /* 0x000000120c12722b */ /* 0x004fe2000000000e */
[----:B------:R-:W-:-:S04]  /*03e0*/  IADD3 R12, P0, PT, R0, R9, RZ ;  /* 0x00000009000c7210 */ /* 0x000fc80007f1e0ff */
[----:B------:R-:W-:Y:S02]  /*03f0*/  LEA.HI.X.SX32 R13, R9, R6, 0x1, P0 ;  /* 0x00000006090d7211 */ /* 0x000fe400000f0eff */
[----:B------:R-:W-:-:S04]  /*0400*/  LEA R14, P0, R12, UR10, 0x3 ;  /* 0x0000000a0c0e7c11 */ /* 0x000fc8000f8018ff */
[----:B------:R-:W-:Y:S01]  /*0410*/  LEA.HI.X R15, R12, UR11, R13, 0x3, P0 ;  /* 0x0000000b0c0f7c11 */ /* 0x000fe200080f1c0d */
[----:B---3--:R-:W-:Y:S01]  /*0420*/  DFMA R20, R16, R20, R18 ;  /* 0x000000141014722b */ /* 0x008fe20000000012 */
[----:B------:R-:W-:Y:S01]  /*0430*/  IADD3 R12, P0, PT, R0, R23, RZ ;  /* 0x00000017000c7210 */ /* 0x000fe20007f1e0ff */
        /* <DEDUP_REMOVED lines=8> */
[----:B------:R-:W-:Y:S02]  /*04c0*/  IADD3 R21, P0, PT, R0, R25, RZ ;  /* 0x0000001900157210 */ /* 0x000fe40007f1e0ff */
[----:B------:R-:W2:Y:S02]  /*04d0*/  LDG.E.64 R14, desc[UR8][R10.64] ;  /* 0x000000080a0e7981 */ /* 0x000ea4000c1e1b00 */
[----:B------:R-:W-:-:S02]  /*04e0*/  LEA.HI.X.SX32 R24, R25, R6, 0x1, P0 ;  /* 0x0000000619187211 */ /* 0x000fc400000f0eff */
[----:B------:R-:W-:-:S04]  /*04f0*/  LEA R20, P0, R21, UR10, 0x3 ;  /* 0x0000000a15147c11 */ /* 0x000fc8000f8018ff */
[----:B------:R-:W-:Y:S01]  /*0500*/  LEA.HI.X R21, R21, UR11, R24, 0x3, P0 ;  /* 0x0000000b15157c11 */ /* 0x000fe200080f1c18 */
[----:B---3--:R-:W-:Y:S01]  /*0510*/  DFMA R18, R12, R18, R16 ;  /* 0x000000120c12722b */ /* 0x008fe20000000010 */
[----:B------:R-:W-:-:S04]  /*0520*/  IADD3 R13, P0, PT, R0, R27, RZ ;  /* 0x0000001b000d7210 */ /* 0x000fc80007f1e0ff */
        /* <DEDUP_REMOVED lines=10> */
[----:B------:R-:W-:Y:S02]  /*05d0*/  LEA.HI.X R15, R15, UR11, R18, 0x3, P0 ;  /* 0x0000000b0f0f7c11 */ /* 0x000fe400080f1c12 */
[----:B------:R-:W-:Y:S01]  /*05e0*/  IADD3 R19, P0, PT, R0, R8, RZ ;  /* 0x0000000800137210 */ /* 0x000fe20007f1e0ff */
[----:B---3--:R-:W-:Y:S01]  /*05f0*/  DFMA R12, R16, R12, R20 ;  /* 0x0000000c100c722b */ /* 0x008fe20000000014 */
[----:B------:R-:W2:Y:S02]  /*0600*/  LDG.E.64 R16, desc[UR8][R10.64+0x10] ;  /* 0x000010080a107981 */ /* 0x000ea4000c1e1b00 */
[----:B------:R-:W-:Y:S02]  /*0610*/  LEA.HI.X.SX32 R20, R8, R6, 0x1, P0 ;  /* 0x0000000608147211 */ /* 0x000fe400000f0eff */
[C---:B------:R-:W-:Y:S01]  /*0620*/  LEA R18, P0, R19.reuse, UR10, 0x3 ;  /* 0x0000000a13127c11 */ /* 0x040fe2000f8018ff */
[----:B------:R-:W2:Y:S03]  /*0630*/  LDG.E.64 R14, desc[UR8][R14.64] ;  /* 0x000000080e0e7981 */ /* 0x000ea6000c1e1b00 */
[----:B------:R-:W-:-:S02]  /*0640*/  LEA.HI.X R19, R19, UR11, R20, 0x3, P0 ;  /* 0x0000000b13137c11 */ /* 0x000fc400080f1c14 */
[----:B------:R-:W3:Y:S04]  /*0650*/  LDG.E.64 R20, desc[UR8][R10.64+0x18] ;  /* 0x000018080a147981 */ /* 0x000ee8000c1e1b00 */
[----:B------:R-:W3:Y:S01]  /*0660*/  LDG.E.64 R18, desc[UR8][R18.64] ;  /* 0x0000000812127981 */ /* 0x000ee2000c1e1b00 */
[----:B------:R-:W-:-:S04]  /*0670*/  UIADD3 UR7, UPT, UPT, UR7, 0x8, URZ ;  /* 0x0000000807077890 */ /* 0x000fc8000fffe0ff */
[----:B------:R-:W-:Y:S01]  /*0680*/  UISETP.NE.AND UP1, UPT, UR7, URZ, UPT ;  /* 0x000000ff0700728c */ /* 0x000fe2000bf25270 */
[C---:B------:R-:W-:Y:S02]  /*0690*/  IMAD R5, R4.reuse, 0x8, R5 ;  /* 0x0000000804057824 */ /* 0x040fe400078e0205 */
[C---:B------:R-:W-:Y:S02]  /*06a0*/  IMAD R9, R4.reuse, 0x8, R9 ;  /* 0x0000000804097824 */ /* 0x040fe400078e0209 */
[C---:B------:R-:W-:Y:S02]  /*06b0*/  IMAD R23, R4.reuse, 0x8, R23 ;  /* 0x0000000804177824 */ /* 0x040fe400078e0217 */
[C---:B------:R-:W-:Y:S02]  /*06c0*/  IMAD R25, R4.reuse, 0x8, R25 ;  /* 0x0000000804197824 */ /* 0x040fe400078e0219 */
[C---:B------:R-:W-:Y:S02]  /*06d0*/  IMAD R27, R4.reuse, 0x8, R27 ;  /* 0x00000008041b7824 */ /* 0x040fe400078e021b */
[----:B------:R-:W-:-:S02]  /*06e0*/  IMAD R29, R4, 0x8, R29 ;  /* 0x00000008041d7824 */ /* 0x000fc400078e021d */
[C---:B------:R-:W-:Y:S02]  /*06f0*/  IMAD R8, R4.reuse, 0x8, R8 ;  /* 0x0000000804087824 */ /* 0x040fe400078e0208 */
[----:B------:R-:W-:Y:S01]  /*0700*/  IMAD R22, R4, 0x8, R22 ;  /* 0x0000000804167824 */ /* 0x000fe200078e0216 */
[----:B--2---:R-:W-:Y:S01]  /*0710*/  DFMA R12, R16, R14, R12 ;  /* 0x0000000e100c722b */ /* 0x004fe2000000000c */
[----:B------:R-:W-:-:S05]  /*0720*/  IADD3 R16, P0, PT, R10, 0x40, RZ ;  /* 0x000000400a107810 */ /* 0x000fca0007f1e0ff */
[----:B------:R-:W-:Y:S02]  /*0730*/  IMAD.X R17, RZ, RZ, R11, P0 ;  /* 0x000000ffff117224 */ /* 0x000fe400000e060b */
[----:B---3--:R-:W-:Y:S01]  /*0740*/  DFMA R14, R20, R18, R12 ;  /* 0x00000012140e722b */ /* 0x008fe2000000000c */
[----:B------:R-:W-:Y:S10]  /*0750*/  BRA.U UP1, `(.L_x_2) ;  /* 0xfffffff901e47547 */ /* 0x000ff4000b83ffff */
.L_x_1:
[----:B------:R-:W-:Y:S05]  /*0760*/  BRA.U !UP0, `(.L_x_0) ;  /* 0x0000000508687547 */ /* 0x000fea000b800000 */
[----:B------:R-:W-:Y:S01]  /*0770*/  UISETP.GE.U32.AND UP0, UPT, UR6, 0x4, UPT ;  /* 0x000000040600788c */ /* 0x000fe2000bf06070 */
[----:B------:R-:W-:Y:S01]  /*0780*/  SHF.R.S32.HI R6, RZ, 0x1f, R0 ;  /* 0x0000001fff067819 */ /* 0x000fe20000011400 */
[----:B------:R-:W-:-:S04]  /*0790*/  ULOP3.LUT UR7, UR5, 0x3, URZ, 0xc0, !UPT ;  /* 0x0000000305077892 */ /* 0x000fc8000f8ec0ff */
[----:B------:R-:W-:-:S03]  /*07a0*/  UISETP.NE.AND UP1, UPT, UR7, URZ, UPT ;  /* 0x000000ff0700728c */ /* 0x000fc6000bf25270 */
[----:B------:R-:W-:Y:S08]  /*07b0*/  BRA.U !UP0, `(.L_x_3) ;  /* 0x0000000108a07547 */ /* 0x000ff0000b800000 */
[----:B------:R-:W0:Y:S01]  /*07c0*/  LDC R16, c[0x0][0x390] ;  /* 0x0000e400ff107b82 */ /* 0x000e220000000800 */
[----:B------:R-:W1:Y:S01]  /*07d0*/  LDCU.64 UR10, c[0x0][0x398] ;  /* 0x00007300ff0a77ac */ /* 0x000e620008000a00 */
[----:B------:R-:W-:Y:S01]  /*07e0*/  IADD3 R8, P0, PT, R2, UR4, RZ ;  /* 0x0000000402087c10 */ /* 0x000fe2000ff1e0ff */
[----:B------:R-:W2:Y:S04]  /*07f0*/  LDCU.64 UR12, c[0x0][0x3a0] ;  /* 0x00007400ff0c77ac */ /* 0x000ea80008000a00 */
[----:B------:R-:W-:Y:S01]  /*0800*/  IMAD.X R9, RZ, RZ, R7, P0 ;  /* 0x000000ffff097224 */ /* 0x000fe200000e0607 */
[----:B-1----:R-:W-:-:S04]  /*0810*/  LEA R22, P0, R8, UR10, 0x3 ;  /* 0x0000000a08167c11 */ /* 0x002fc8000f8018ff */
[----:B------:R-:W-:Y:S01]  /*0820*/  LEA.HI.X R23, R8, UR11, R9, 0x3, P0 ;  /* 0x0000000b08177c11 */ /* 0x000fe200080f1c09 */
[----:B0-----:R-:W-:-:S04]  /*0830*/  IMAD R5, R16, UR4, RZ ;  /* 0x0000000410057c24 */ /* 0x001fc8000f8e02ff */
[----:B------:R-:W-:Y:S01]  /*0840*/  IMAD.IADD R11, R5, 0x1, R16 ;  /* 0x00000001050b7824 */ /* 0x000fe200078e0210 */
[----:B------:R-:W-:-:S03]  /*0850*/  IADD3 R4, P1, PT, R0, R5, RZ ;  /* 0x0000000500047210 */ /* 0x000fc60007f3e0ff */
[----:B------:R-:W-:Y:S01]  /*0860*/  IMAD.IADD R17, R11, 0x1, R16 ;  /* 0x000000010b117824 */ /* 0x000fe200078e0210 */
[-C--:B------:R-:W-:Y:S02]  /*0870*/  LEA.HI.X.SX32 R5, R5, R6.reuse, 0x1, P1 ;  /* 0x0000000605057211 */ /* 0x080fe400008f0eff */
[----:B--2---:R-:W-:Y:S02]  /*0880*/  LEA R8, P0, R4, UR12, 0x3 ;  /* 0x0000000c04087c11 */ /* 0x004fe4000f8018ff */
[----:B------:R-:W-:Y:S02]  /*0890*/  IADD3 R10, P1, PT, R0, R11, RZ ;  /* 0x0000000b000a7210 */ /* 0x000fe40007f3e0ff */
[----:B------:R-:W-:Y:S02]  /*08a0*/  LEA.HI.X R9, R4, UR13, R5, 0x3, P0 ;  /* 0x0000000d04097c11 */ /* 0x000fe400080f1c05 */
[----:B------:R-:W-:Y:S01]  /*08b0*/  LEA.HI.X.SX32 R11, R11, R6, 0x1, P1 ;  /* 0x000000060b0b7211 */ /* 0x000fe200008f0eff */
[----:B------:R-:W2:Y:S01]  /*08c0*/  LDG.E.64 R4, desc[UR8][R22.64] ;  /* 0x0000000816047981 */ /* 0x000ea2000c1e1b00 */
[----:B------:R-:W-:-:S03]  /*08d0*/  LEA R12, P0, R10, UR12, 0x3 ;  /* 0x0000000c0a0c7c11 */ /* 0x000fc6000f8018ff */
[----:B------:R-:W2:Y:S01]  /*08e0*/  LDG.E.64 R8, desc[UR8][R8.64] ;  /* 0x0000000808087981 */ /* 0x000ea2000c1e1b00 */
[----:B------:R-:W-:Y:S02]  /*08f0*/  IADD3 R18, P1, PT, R0, R17, RZ ;  /* 0x0000001100127210 */ /* 0x000fe40007f3e0ff */
[----:B------:R-:W-:Y:S01]  /*0900*/  LEA.HI.X R13, R10, UR13, R11, 0x3, P0 ;  /* 0x0000000d0a0d7c11 */ /* 0x000fe200080f1c0b */
[C---:B------:R-:W-:Y:S01]  /*0910*/  IMAD.IADD R25, R17.reuse, 0x1, R16 ;  /* 0x0000000111197824 */ /* 0x040fe200078e0210 */
[----:B------:R-:W-:Y:S01]  /*0920*/  LEA.HI.X.SX32 R17, R17, R6, 0x1, P1 ;  /* 0x0000000611117211 */ /* 0x000fe200008f0eff */
[----:B------:R-:W3:Y:S01]  /*0930*/  LDG.E.64 R10, desc[UR8][R22.64+0x8] ;  /* 0x00000808160a7981 */ /* 0x000ee2000c1e1b00 */
[----:B------:R-:W-:-:S03]  /*0940*/  LEA R20, P0, R18, UR12, 0x3 ;  /* 0x0000000c12147c11 */ /* 0x000fc6000f8018ff */
[----:B------:R-:W3:Y:S01]  /*0950*/  LDG.E.64 R12, desc[UR8][R12.64] ;  /* 0x000000080c0c7981 */ /* 0x000ee2000c1e1b00 */
[----:B------:R-:W-:Y:S02]  /*0960*/  IADD3 R19, P1, PT, R0, R25, RZ ;  /* 0x0000001900137210 */ /* 0x000fe40007f3e0ff */
[----:B------:R-:W-:Y:S02]  /*0970*/  LEA.HI.X R21, R18, UR13, R17, 0x3, P0 ;  /* 0x0000000d12157c11 */ /* 0x000fe400080f1c11 */
[----:B------:R-:W-:Y:S01]  /*0980*/  LEA.HI.X.SX32 R24, R25, R6, 0x1, P1 ;  /* 0x0000000619187211 */ /* 0x000fe200008f0eff */
[----:B------:R-:W4:Y:S01]  /*0990*/  LDG.E.64 R16, desc[UR8][R22.64+0x10] ;  /* 0x0000100816107981 */ /* 0x000f22000c1e1b00 */
[----:B------:R-:W-:-:S03]  /*09a0*/  LEA R18, P0, R19, UR12, 0x3 ;  /* 0x0000000c13127c11 */ /* 0x000fc6000f8018ff */
[----:B------:R-:W4:Y:S01]  /*09b0*/  LDG.E.64 R20, desc[UR8][R20.64] ;  /* 0x0000000814147981 */ /* 0x000f22000c1e1b00 */
[----:B------:R-:W-:-:S03]  /*09c0*/  LEA.HI.X R19, R19, UR13, R24, 0x3, P0 ;  /* 0x0000000d13137c11 */ /* 0x000fc600080f1c18 */
[----:B------:R-:W5:Y:S04]  /*09d0*/  LDG.E.64 R24, desc[UR8][R22.64+0x18] ;  /* 0x0000180816187981 */ /* 0x000f68000c1e1b00 */
[----:B------:R-:W5:Y:S01]  /*09e0*/  LDG.E.64 R18, desc[UR8][R18.64] ;  /* 0x0000000812127981 */ /* 0x000f62000c1e1b00 */
[----:B------:R-:W-:Y:S01]  /*09f0*/  UIADD3 UR4, UPT, UPT, UR4, 0x4, URZ ;  /* 0x0000000404047890 */ /* 0x000fe2000fffe0ff */
[----:B--2---:R-:W-:-:S08]  /*0a00*/  DFMA R4, R4, R8, R14 ;  /* 0x000000080404722b */ /* 0x004fd0000000000e */
[----:B---3--:R-:W-:-:S08]  /*0a10*/  DFMA R4, R10, R12, R4 ;  /* 0x0000000c0a04722b */ /* 0x008fd00000000004 */
[----:B----4-:R-:W-:-:S08]  /*0a20*/  DFMA R4, R16, R20, R4 ;  /* 0x000000141004722b */ /* 0x010fd00000000004 */
[----:B-----5:R-:W-:-:S11]  /*0a30*/  DFMA R14, R24, R18, R4 ;  /* 0x00000012180e722b */ /* 0x020fd60000000004 */
.L_x_3:
[----:B------:R-:W-:Y:S05]  /*0a40*/  BRA.U !UP1, `(.L_x_0) ;  /* 0x0000000109b07547 */ /* 0x000fea000b800000 */
[----:B------:R-:W-:Y:S02]  /*0a50*/  UISETP.NE.AND UP0, UPT, UR7, 0x1, UPT ;  /* 0x000000010700788c */ /* 0x000fe4000bf05270 */
[----:B------:R-:W-:-:S04]  /*0a60*/  ULOP3.LUT UR5, UR5, 0x1, URZ, 0xc0, !UPT ;  /* 0x0000000105057892 */ /* 0x000fc8000f8ec0ff */
[----:B------:R-:W-:-:S03]  /*0a70*/  UISETP.NE.U32.AND UP1, UPT, UR5, 0x1, UPT ;  /* 0x000000010500788c */ /* 0x000fc6000bf25070 */
        /* <DEDUP_REMOVED lines=9> */
[C---:B------:R-:W-:Y:S01]  /*0b10*/  IMAD.IADD R13, R11.reuse, 0x1, R9 ;  /* 0x000000010b0d7824 */ /* 0x040fe200078e0209 */
[----:B------:R-:W-:Y:S01]  /*0b20*/  IADD3 R12, P1, PT, R0, R11, RZ ;  /* 0x0000000b000c7210 */ /* 0x000fe20007f3e0ff */
[----:B------:R-:W3:Y:S03]  /*0b30*/  LDG.E.64 R8, desc[UR8][R4.64] ;  /* 0x0000000804087981 */ /* 0x000ee6000c1e1b00 */
[----:B------:R-:W-:Y:S02]  /*0b40*/  LEA.HI.X.SX32 R11, R11, R6, 0x1, P1 ;  /* 0x000000060b0b7211 */ /* 0x000fe400008f0eff */
[----:B--2---:R-:W-:Y:S02]  /*0b50*/  LEA R10, P0, R12, UR10, 0x3 ;  /* 0x0000000a0c0a7c11 */ /* 0x004fe4000f8018ff */
[----:B------:R-:W-:Y:S02]  /*0b60*/  IADD3 R17, P1, PT, R0, R13, RZ ;  /* 0x0000000d00117210 */ /* 0x000fe40007f3e0ff */
[----:B------:R-:W-:-:S02]  /*0b70*/  LEA.HI.X R11, R12, UR11, R11, 0x3, P0 ;  /* 0x0000000b0c0b7c11 */ /* 0x000fc400080f1c0b */
[----:B------:R-:W-:Y:S02]  /*0b80*/  LEA.HI.X.SX32 R12, R13, R6, 0x1, P1 ;  /* 0x000000060d0c7211 */ /* 0x000fe400008f0eff */
[C---:B------:R-:W-:Y:S02]  /*0b90*/  LEA R16, P0, R17.reuse, UR10, 0x3 ;  /* 0x0000000a11107c11 */ /* 0x040fe4000f8018ff */
[----:B------:R-:W3:Y:S02]  /*0ba0*/  LDG.E.64 R10, desc[UR8][R10.64] ;  /* 0x000000080a0a7981 */ /* 0x000ee4000c1e1b00 */
[----:B------:R-:W-:Y:S02]  /*0bb0*/  LEA.HI.X R17, R17, UR11, R12, 0x3, P0 ;  /* 0x0000000b11117c11 */ /* 0x000fe400080f1c0c */
[----:B------:R-:W2:Y:S04]  /*0bc0*/  LDG.E.64 R12, desc[UR8][R4.64+0x8] ;  /* 0x00000808040c7981 */ /* 0x000ea8000c1e1b00 */
[----:B------:R-:W2:Y:S01]  /*0bd0*/  LDG.E.64 R16, desc[UR8][R16.64] ;  /* 0x0000000810107981 */ /* 0x000ea2000c1e1b00 */
[----:B------:R-:W-:Y:S01]  /*0be0*/  UIADD3 UR4, UPT, UPT, UR4, 0x2, URZ ;  /* 0x0000000204047890 */ /* 0x000fe2000fffe0ff */
[----:B---3--:R-:W-:-:S08]  /*0bf0*/  DFMA R8, R8, R10, R14 ;  /* 0x0000000a0808722b */ /* 0x008fd0000000000e */
[----:B--2---:R-:W-:-:S11]  /*0c00*/  DFMA R14, R12, R16, R8 ;  /* 0x000000100c0e722b */ /* 0x004fd60000000008 */
.L_x_4:
[----:B------:R-:W-:Y:S05]  /*0c10*/  BRA.U UP1, `(.L_x_0) ;  /* 0x00000001013c7547 */ /* 0x000fea000b800000 */
[----:B------:R-:W0:Y:S01]  /*0c20*/  LDC R5, c[0x0][0x390] ;  /* 0x0000e400ff057b82 */ /* 0x000e220000000800 */
[----:B------:R-:W1:Y:S01]  /*0c30*/  LDCU.64 UR6, c[0x0][0x398] ;  /* 0x00007300ff0677ac */ /* 0x000e620008000a00 */
[----:B------:R-:W-:Y:S01]  /*0c40*/  IADD3 R8, P1, PT, R2, UR4, RZ ;  /* 0x0000000402087c10 */ /* 0x000fe2000ff3e0ff */
[----:B------:R-:W2:Y:S04]  /*0c50*/  LDCU.64 UR10, c[0x0][0x3a0] ;  /* 0x00007400ff0a77ac */ /* 0x000ea80008000a00 */
[----:B------:R-:W-:Y:S01]  /*0c60*/  IMAD.X R9, RZ, RZ, R7, P1 ;  /* 0x000000ffff097224 */ /* 0x000fe200008e0607 */
[----:B-1----:R-:W-:Y:S01]  /*0c70*/  LEA R4, P1, R8, UR6, 0x3 ;  /* 0x0000000608047c11 */ /* 0x002fe2000f8218ff */
[----:B0-----:R-:W-:-:S05]  /*0c80*/  IMAD R5, R5, UR4, RZ ;  /* 0x0000000405057c24 */ /* 0x001fca000f8e02ff */
[----:B------:R-:W-:-:S04]  /*0c90*/  IADD3 R2, P0, PT, R0, R5, RZ ;  /* 0x0000000500027210 */ /* 0x000fc80007f1e0ff */
[----:B------:R-:W-:Y:S02]  /*0ca0*/  LEA.HI.X.SX32 R7, R5, R6, 0x1, P0 ;  /* 0x0000000605077211 */ /* 0x000fe400000f0eff */
[----:B--2---:R-:W-:Y:S02]  /*0cb0*/  LEA R6, P0, R2, UR10, 0x3 ;  /* 0x0000000a02067c11 */ /* 0x004fe4000f8018ff */
[----:B------:R-:W-:Y:S02]  /*0cc0*/  LEA.HI.X R5, R8, UR7, R9, 0x3, P1 ;  /* 0x0000000708057c11 */ /* 0x000fe400088f1c09 */
[----:B------:R-:W-:-:S04]  /*0cd0*/  LEA.HI.X R7, R2, UR11, R7, 0x3, P0 ;  /* 0x0000000b02077c11 */ /* 0x000fc800080f1c07 */
[----:B------:R-:W2:Y:S04]  /*0ce0*/  LDG.E.64 R4, desc[UR8][R4.64] ;  /* 0x0000000804047981 */ /* 0x000ea8000c1e1b00 */
[----:B------:R-:W2:Y:S02]  /*0cf0*/  LDG.E.64 R6, desc[UR8][R6.64] ;  /* 0x0000000806067981 */ /* 0x000ea4000c1e1b00 */
[----:B--2---:R-:W-:-:S11]  /*0d00*/  DFMA R14, R4, R6, R14 ;  /* 0x00000006040e722b */ /* 0x004fd6000000000e */
.L_x_0:
[----:B------:R-:W0:Y:S01]  /*0d10*/  LDC.64 R4, c[0x0][0x3a8] ;  /* 0x0000ea00ff047b82 */ /* 0x000e220000000a00 */
[----:B------:R-:W1:Y:S02]  /*0d20*/  LDCU UR4, c[0x0][0x394] ;  /* 0x00007280ff0477ac */ /* 0x000e640008000800 */
[----:B-1----:R-:W-:-:S04]  /*0d30*/  IMAD R3, R3, UR4, R0 ;  /* 0x0000000403037c24 */ /* 0x002fc8000f8e0200 */
[----:B0-----:R-:W-:-:S05]  /*0d40*/  IMAD.WIDE R2, R3, 0x8, R4 ;  /* 0x0000000803027825 */ /* 0x001fca00078e0204 */
[----:B------:R-:W-:Y:S01]  /*0d50*/  STG.E.64 desc[UR8][R2.64], R14 ;  /* 0x0000000e02007986 */ /* 0x000fe2000c101b08 */
[----:B------:R-:W-:Y:S05]  /*0d60*/  EXIT ;  /* 0x000000000000794d */ /* 0x000fea0003800000 */
.L_x_5:
[----:B------:R-:W-:-:S00]  /*0d70*/  BRA `(.L_x_5) ;  /* 0xfffffffc00fc7947 */ /* 0x000fc0000383ffff */
[----:B------:R-:W-:-:S00]  /*0d80*/  NOP ;  /* 0x0000000000007918 */ /* 0x000fc00000000000 */
[----:B------:R-:W-:-:S00]  /*0d90*/  NOP ;  /* 0x0000000000007918 */ /* 0x000fc00000000000 */
[----:B------:R-:W-:-:S00]  /*0da0*/  NOP ;  /* 0x0000000000007918 */ /* 0x000fc00000000000 */
[----:B------:R-:W-:-:S00]  /*0db0*/  NOP ;  /* 0x0000000000007918 */ /* 0x000fc00000000000 */
[----:B------:R-:W-:-:S00]  /*0dc0*/  NOP ;  /* 0x0000000000007918 */ /* 0x000fc00000000000 */
[----:B------:R-:W-:-:S00]  /*0dd0*/  NOP ;  /* 0x0000000000007918 */ /* 0x000fc00000000000 */
[----:B------:R-:W-:-:S00]  /*0de0*/  NOP ;  /* 0x0000000000007918 */ /* 0x000fc00000000000 */
[----:B------:R-:W-:-:S00]  /*0df0*/  NOP ;  /* 0x0000000000007918 */ /* 0x000fc00000000000 */
.L_x_6:


//--------------------- .nv.shared.reserved.0     --------------------------
	.section	.nv.shared.reserved.0,"aw",@nobits
	.weak		__nv_reservedSMEM_offset_0_alias
	.size		__nv_reservedSMEM_offset_0_alias, 0, 64
	.other		__nv_reservedSMEM_offset_0_alias,@"STO_CUDA_RESERVED_SHARED STV_DEFAULT"
__nv_reservedSMEM_offset_0_alias:
	.zero		0
	.zero		64


//--------------------- .nv.constant0._Z19mat_mat_cuda_kerneliiiiiiPdS_S_ --------------------------
	.section	.nv.constant0._Z19mat_mat_cuda_kerneliiiiiiPdS_S_,"a",@progbits
	.sectionflags	@""
	.align	4
.nv.constant0._Z19mat_mat_cuda_kerneliiiiiiPdS_S_:
	.zero		944


//--------------------- SYMBOLS --------------------------

	.type		.nv.reservedSmem.offset0,@object
	.size		.nv.reservedSmem.offset0,0x4
